//
// Generated by NVIDIA NVVM Compiler
//
// Compiler Build ID: CL-36424714
// Cuda compilation tools, release 13.0, V13.0.88
// Based on NVVM 20.0.0
//

.version 9.0
.target sm_100
.address_size 64

	// .globl	_Z14solveIterationPiS_i

.visible .entry _Z14solveIterationPiS_i(
	.param .u64 .ptr .align 1 _Z14solveIterationPiS_i_param_0,
	.param .u64 .ptr .align 1 _Z14solveIterationPiS_i_param_1,
	.param .u32 _Z14solveIterationPiS_i_param_2
)
{
	.reg .pred 	%p<17>;
	.reg .b32 	%r<167>;
	.reg .b64 	%rd<18>;

	ld.param.u64 	%rd5, [_Z14solveIterationPiS_i_param_0];
	ld.param.u32 	%r54, [_Z14solveIterationPiS_i_param_2];
	cvta.to.global.u64 	%rd1, %rd5;
	mov.u32 	%r56, %ctaid.x;
	mov.u32 	%r57, %ntid.x;
	mov.u32 	%r58, %tid.x;
	mad.lo.s32 	%r1, %r56, %r57, %r58;
	mov.u32 	%r59, %ctaid.y;
	mov.u32 	%r60, %ntid.y;
	mov.u32 	%r61, %tid.y;
	mad.lo.s32 	%r2, %r59, %r60, %r61;
	mov.u32 	%r62, %ctaid.z;
	mov.u32 	%r63, %ntid.z;
	mov.u32 	%r64, %tid.z;
	mad.lo.s32 	%r3, %r62, %r63, %r64;
	max.s32 	%r65, %r1, 1;
	add.s32 	%r147, %r65, -1;
	add.s32 	%r66, %r1, 1;
	add.s32 	%r5, %r54, -1;
	min.s32 	%r6, %r66, %r5;
	setp.gt.s32 	%p1, %r147, %r6;
	mov.b32 	%r164, 0;
	@%p1 bra 	$L__BB0_21;
	add.s32 	%r68, %r2, 1;
	min.s32 	%r7, %r68, %r5;
	max.u32 	%r8, %r3, 1;
	add.s32 	%r9, %r8, -1;
	add.s32 	%r69, %r3, 1;
	min.s32 	%r10, %r69, %r5;
	max.s32 	%r70, %r10, %r9;
	sub.s32 	%r71, %r70, %r8;
	add.s32 	%r72, %r71, 2;
	add.s32 	%r11, %r71, 1;
	and.b32  	%r12, %r72, 15;
	and.b32  	%r13, %r72, 7;
	and.b32  	%r14, %r72, 3;
	and.b32  	%r73, %r72, -16;
	neg.s32 	%r15, %r73;
	add.s64 	%rd2, %rd1, 32;
	mov.b32 	%r164, 0;
$L__BB0_2:
	max.u32 	%r74, %r2, 1;
	add.s32 	%r149, %r74, -1;
	setp.gt.s32 	%p2, %r149, %r7;
	@%p2 bra 	$L__BB0_20;
	mul.lo.s32 	%r19, %r147, %r54;
$L__BB0_4:
	mov.u32 	%r20, %r149;
	setp.gt.s32 	%p3, %r9, %r10;
	@%p3 bra 	$L__BB0_19;
	setp.lt.u32 	%p4, %r11, 15;
	add.s32 	%r76, %r20, %r19;
	mul.lo.s32 	%r22, %r76, %r54;
	mov.u32 	%r159, %r9;
	@%p4 bra 	$L__BB0_9;
	add.s32 	%r151, %r9, %r22;
	mov.u32 	%r152, %r15;
	mov.u32 	%r153, %r8;
$L__BB0_7:
	.pragma "nounroll";
	mul.wide.s32 	%rd6, %r151, 4;
	add.s64 	%rd7, %rd2, %rd6;
	ld.global.u32 	%r77, [%rd7+-32];
	add.s32 	%r78, %r77, %r164;
	ld.global.u32 	%r79, [%rd7+-28];
	add.s32 	%r80, %r79, %r78;
	ld.global.u32 	%r81, [%rd7+-24];
	add.s32 	%r82, %r81, %r80;
	ld.global.u32 	%r83, [%rd7+-20];
	add.s32 	%r84, %r83, %r82;
	ld.global.u32 	%r85, [%rd7+-16];
	add.s32 	%r86, %r85, %r84;
	ld.global.u32 	%r87, [%rd7+-12];
	add.s32 	%r88, %r87, %r86;
	ld.global.u32 	%r89, [%rd7+-8];
	add.s32 	%r90, %r89, %r88;
	ld.global.u32 	%r91, [%rd7+-4];
	add.s32 	%r92, %r91, %r90;
	ld.global.u32 	%r93, [%rd7];
	add.s32 	%r94, %r93, %r92;
	ld.global.u32 	%r95, [%rd7+4];
	add.s32 	%r96, %r95, %r94;
	ld.global.u32 	%r97, [%rd7+8];
	add.s32 	%r98, %r97, %r96;
	ld.global.u32 	%r99, [%rd7+12];
	add.s32 	%r100, %r99, %r98;
	ld.global.u32 	%r101, [%rd7+16];
	add.s32 	%r102, %r101, %r100;
	ld.global.u32 	%r103, [%rd7+20];
	add.s32 	%r104, %r103, %r102;
	ld.global.u32 	%r105, [%rd7+24];
	add.s32 	%r106, %r105, %r104;
	ld.global.u32 	%r107, [%rd7+28];
	add.s32 	%r164, %r107, %r106;
	add.s32 	%r153, %r153, 16;
	add.s32 	%r152, %r152, 16;
	add.s32 	%r151, %r151, 16;
	setp.ne.s32 	%p5, %r152, 0;
	@%p5 bra 	$L__BB0_7;
	add.s32 	%r159, %r153, -1;
$L__BB0_9:
	setp.eq.s32 	%p6, %r12, 0;
	@%p6 bra 	$L__BB0_19;
	add.s32 	%r109, %r12, -1;
	setp.lt.u32 	%p7, %r109, 7;
	@%p7 bra 	$L__BB0_12;
	add.s32 	%r110, %r159, %r22;
	mul.wide.s32 	%rd8, %r110, 4;
	add.s64 	%rd9, %rd1, %rd8;
	ld.global.u32 	%r111, [%rd9];
	add.s32 	%r112, %r111, %r164;
	ld.global.u32 	%r113, [%rd9+4];
	add.s32 	%r114, %r113, %r112;
	ld.global.u32 	%r115, [%rd9+8];
	add.s32 	%r116, %r115, %r114;
	ld.global.u32 	%r117, [%rd9+12];
	add.s32 	%r118, %r117, %r116;
	ld.global.u32 	%r119, [%rd9+16];
	add.s32 	%r120, %r119, %r118;
	ld.global.u32 	%r121, [%rd9+20];
	add.s32 	%r122, %r121, %r120;
	ld.global.u32 	%r123, [%rd9+24];
	add.s32 	%r124, %r123, %r122;
	ld.global.u32 	%r125, [%rd9+28];
	add.s32 	%r164, %r125, %r124;
	add.s32 	%r159, %r159, 8;
$L__BB0_12:
	setp.eq.s32 	%p8, %r13, 0;
	@%p8 bra 	$L__BB0_19;
	add.s32 	%r127, %r13, -1;
	setp.lt.u32 	%p9, %r127, 3;
	@%p9 bra 	$L__BB0_15;
	add.s32 	%r128, %r159, %r22;
	mul.wide.s32 	%rd10, %r128, 4;
	add.s64 	%rd11, %rd1, %rd10;
	ld.global.u32 	%r129, [%rd11];
	add.s32 	%r130, %r129, %r164;
	ld.global.u32 	%r131, [%rd11+4];
	add.s32 	%r132, %r131, %r130;
	ld.global.u32 	%r133, [%rd11+8];
	add.s32 	%r134, %r133, %r132;
	ld.global.u32 	%r135, [%rd11+12];
	add.s32 	%r164, %r135, %r134;
	add.s32 	%r159, %r159, 4;
$L__BB0_15:
	setp.eq.s32 	%p10, %r14, 0;
	@%p10 bra 	$L__BB0_19;
	setp.eq.s32 	%p11, %r14, 1;
	add.s32 	%r136, %r159, %r22;
	mul.wide.s32 	%rd12, %r136, 4;
	add.s64 	%rd3, %rd1, %rd12;
	ld.global.u32 	%r137, [%rd3];
	add.s32 	%r164, %r137, %r164;
	@%p11 bra 	$L__BB0_19;
	setp.eq.s32 	%p12, %r14, 2;
	ld.global.u32 	%r138, [%rd3+4];
	add.s32 	%r164, %r138, %r164;
	@%p12 bra 	$L__BB0_19;
	ld.global.u32 	%r139, [%rd3+8];
	add.s32 	%r164, %r139, %r164;
$L__BB0_19:
	add.s32 	%r149, %r20, 1;
	setp.lt.s32 	%p13, %r20, %r7;
	@%p13 bra 	$L__BB0_4;
$L__BB0_20:
	add.s32 	%r52, %r147, 1;
	setp.lt.s32 	%p14, %r147, %r6;
	mov.u32 	%r147, %r52;
	@%p14 bra 	$L__BB0_2;
$L__BB0_21:
	ld.param.u64 	%rd17, [_Z14solveIterationPiS_i_param_1];
	mad.lo.s32 	%r140, %r54, %r1, %r2;
	mad.lo.s32 	%r141, %r140, %r54, %r3;
	mul.wide.s32 	%rd13, %r141, 4;
	add.s64 	%rd14, %rd1, %rd13;
	ld.global.u32 	%r142, [%rd14];
	sub.s32 	%r143, %r164, %r142;
	add.s32 	%r144, %r143, -6;
	setp.lt.u32 	%p15, %r144, -2;
	setp.eq.s32 	%p16, %r143, 5;
	selp.b32 	%r145, 1, %r142, %p16;
	selp.b32 	%r146, 0, %r145, %p15;
	cvta.to.global.u64 	%rd15, %rd17;
	add.s64 	%rd16, %rd15, %rd13;
	st.global.u32 	[%rd16], %r146;
	ret;

}


// ===== COMPILED SASS (sm_100) =====

	.target	sm_100

	.elftype	@"ET_EXEC"


//--------------------- .note.nv.tkinfo           --------------------------
	.section	.note.nv.tkinfo,"",@"SHT_NOTE"
	.sectionflags	@"SHF_NOTE_NV_TKINFO"
	.tkinfo
        /*0018*/ 	.word	0x00000002
        /*0030*/ 	.string	""
        /*0030*/ 	.string	"ptxas"
        /*0030*/ 	.string	"Cuda compilation tools, release 13.0, V13.0.88"
        /*0030*/ 	.string	"Build cuda_13.0.r13.0/compiler.36424714_0"
        /*0030*/ 	.string	"-arch sm_100 -m 64 "



//--------------------- .note.nv.cuinfo           --------------------------
	.section	.note.nv.cuinfo,"",@"SHT_NOTE"
	.sectionflags	@"SHF_NOTE_NV_CUINFO"
        /*0018*/ 	.short	0x0002
        /*001a*/ 	.short	0x0064
        /*001c*/ 	.short	0x0082
	.zero		2


//--------------------- .nv.info                  --------------------------
	.section	.nv.info,"",@"SHT_CUDA_INFO"
	.align	4


	//----- nvinfo : EIATTR_REGCOUNT
	.align		4
        /*0000*/ 	.byte	0x04, 0x2f
        /*0002*/ 	.short	(.L_1 - .L_0)
	.align		4
.L_0:
        /*0004*/ 	.word	index@(_Z14solveIterationPiS_i)
        /*0008*/ 	.word	0x0000001f


	//----- nvinfo : EIATTR_FRAME_SIZE
	.align		4
.L_1:
        /*000c*/ 	.byte	0x04, 0x11
        /*000e*/ 	.short	(.L_3 - .L_2)
	.align		4
.L_2:
        /*0010*/ 	.word	index@(_Z14solveIterationPiS_i)
        /*0014*/ 	.word	0x00000000


	//----- nvinfo : EIATTR_MIN_STACK_SIZE
	.align		4
.L_3:
        /*0018*/ 	.byte	0x04, 0x12
        /*001a*/ 	.short	(.L_5 - .L_4)
	.align		4
.L_4:
        /*001c*/ 	.word	index@(_Z14solveIterationPiS_i)
        /*0020*/ 	.word	0x00000000
.L_5:


//--------------------- .nv.compat                --------------------------
	.section	.nv.compat,"",@"SHT_CUDA_COMPAT_INFO"
	.align	4
        /*0000*/ 	.byte	0x02, 0x09, 0x00, 0x00, 0x02, 0x02, 0x01, 0x00, 0x02, 0x05, 0x05, 0x00, 0x03, 0x07, 0x01, 0x01
        /*0010*/ 	.byte	0x02, 0x03, 0x00, 0x00, 0x02, 0x06, 0x01, 0x00, 0x04, 0x0b, 0x08, 0x00, 0x09, 0x00, 0x00, 0x00
        /*0020*/ 	.byte	0x00, 0x00, 0x00, 0x00


//--------------------- .nv.info._Z14solveIterationPiS_i --------------------------
	.section	.nv.info._Z14solveIterationPiS_i,"",@"SHT_CUDA_INFO"
	.sectionflags	@""
	.align	4


	//----- nvinfo : EIATTR_CUDA_API_VERSION
	.align		4
        /*0000*/ 	.byte	0x04, 0x37
        /*0002*/ 	.short	(.L_7 - .L_6)
.L_6:
        /*0004*/ 	.word	0x00000082


	//----- nvinfo : EIATTR_KPARAM_INFO
	.align		4
.L_7:
        /*0008*/ 	.byte	0x04, 0x17
        /*000a*/ 	.short	(.L_9 - .L_8)
.L_8:
        /*000c*/ 	.word	0x00000000
        /*0010*/ 	.short	0x0002
        /*0012*/ 	.short	0x0010
        /*0014*/ 	.byte	0x00, 0xf0, 0x11, 0x00


	//----- nvinfo : EIATTR_KPARAM_INFO
	.align		4
.L_9:
        /*0018*/ 	.byte	0x04, 0x17
        /*001a*/ 	.short	(.L_11 - .L_10)
.L_10:
        /*001c*/ 	.word	0x00000000
        /*0020*/ 	.short	0x0001
        /*0022*/ 	.short	0x0008
        /*0024*/ 	.byte	0x00, 0xf5, 0x21, 0x00


	//----- nvinfo : EIATTR_KPARAM_INFO
	.align		4
.L_11:
        /*0028*/ 	.byte	0x04, 0x17
        /*002a*/ 	.short	(.L_13 - .L_12)
.L_12:
        /*002c*/ 	.word	0x00000000
        /*0030*/ 	.short	0x0000
        /*0032*/ 	.short	0x0000
        /*0034*/ 	.byte	0x00, 0xf5, 0x21, 0x00


	//----- nvinfo : EIATTR_SPARSE_MMA_MASK
	.align		4
.L_13:
        /*0038*/ 	.byte	0x03, 0x50
        /*003a*/ 	.short	0x0000


	//----- nvinfo : EIATTR_MAXREG_COUNT
	.align		4
        /*003c*/ 	.byte	0x03, 0x1b
        /*003e*/ 	.short	0x00ff


	//----- nvinfo : EIATTR_MERCURY_ISA_VERSION
	.align		4
        /*0040*/ 	.byte	0x03, 0x5f
        /*0042*/ 	.short	0x0101


	//----- nvinfo : EIATTR_VRC_CTA_INIT_COUNT
	.align		4
        /*0044*/ 	.byte	0x02, 0x4a
	.zero		1
	.zero		1


	//----- nvinfo : EIATTR_EXIT_INSTR_OFFSETS
	.align		4
        /*0048*/ 	.byte	0x04, 0x1c
        /*004a*/ 	.short	(.L_15 - .L_14)


	//   ....[0]....
.L_14:
        /*004c*/ 	.word	0x00000a90


	//----- nvinfo : EIATTR_CRS_STACK_SIZE
	.align		4
.L_15:
        /*0050*/ 	.byte	0x04, 0x1e
        /*0052*/ 	.short	(.L_17 - .L_16)
.L_16:
        /*0054*/ 	.word	0x00000000


	//----- nvinfo : EIATTR_CBANK_PARAM_SIZE
	.align		4
.L_17:
        /*0058*/ 	.byte	0x03, 0x19
        /*005a*/ 	.short	0x0014


	//----- nvinfo : EIATTR_PARAM_CBANK
	.align		4
        /*005c*/ 	.byte	0x04, 0x0a
        /*005e*/ 	.short	(.L_19 - .L_18)
	.align		4
.L_18:
        /*0060*/ 	.word	index@(.nv.constant0._Z14solveIterationPiS_i)
        /*0064*/ 	.short	0x0380
        /*0066*/ 	.short	0x0014


	//----- nvinfo : EIATTR_SW_WAR
	.align		4
.L_19:
        /*0068*/ 	.byte	0x04, 0x36
        /*006a*/ 	.short	(.L_21 - .L_20)
.L_20:
        /*006c*/ 	.word	0x00000008
.L_21:


//--------------------- .nv.callgraph             --------------------------
	.section	.nv.callgraph,"",@"SHT_CUDA_CALLGRAPH"
	.align	4
	.sectionentsize	8
	.align		4
        /*0000*/ 	.word	0x00000000
	.align		4
        /*0004*/ 	.word	0xffffffff
	.align		4
        /*0008*/ 	.word	0x00000000
	.align		4
        /*000c*/ 	.word	0xfffffffe
	.align		4
        /*0010*/ 	.word	0x00000000
	.align		4
        /*0014*/ 	.word	0xfffffffd
	.align		4
        /*0018*/ 	.word	0x00000000
	.align		4
        /*001c*/ 	.word	0xfffffffc


//--------------------- .text._Z14solveIterationPiS_i --------------------------
	.section	.text._Z14solveIterationPiS_i,"ax",@progbits
	.align	128
        .global         _Z14solveIterationPiS_i
        .type           _Z14solveIterationPiS_i,@function
        .size           _Z14solveIterationPiS_i,(.L_x_17 - _Z14solveIterationPiS_i)
        .other          _Z14solveIterationPiS_i,@"STO_CUDA_ENTRY STV_DEFAULT"
_Z14solveIterationPiS_i:
.text._Z14solveIterationPiS_i:
[----:B------:R-:W-:Y:S01]  /*0000*/  LDC R1, c[0x0][0x37c] ;  /* 0x0000df00ff017b82 */ /* 0x000fe20000000800 */
[----:B------:R-:W0:Y:S07]  /*0010*/  S2R R3, SR_TID.X ;  /* 0x0000000000037919 */ /* 0x000e2e0000002100 */
[----:B------:R-:W0:Y:S01]  /*0020*/  S2UR UR4, SR_CTAID.X ;  /* 0x00000000000479c3 */ /* 0x000e220000002500 */
[----:B------:R-:W-:Y:S01]  /*0030*/  BSSY.RECONVERGENT B2, `(.L_x_0) ;  /* 0x0000096000027945 */ /* 0x000fe20003800200 */
[----:B------:R-:W-:Y:S01]  /*0040*/  IMAD.MOV.U32 R22, RZ, RZ, RZ ;  /* 0x000000ffff167224 */ /* 0x000fe200078e00ff */
[----:B------:R-:W1:Y:S01]  /*0050*/  S2R R7, SR_TID.Y ;  /* 0x0000000000077919 */ /* 0x000e620000002200 */
[----:B------:R-:W2:Y:S04]  /*0060*/  S2R R11, SR_TID.Z ;  /* 0x00000000000b7919 */ /* 0x000ea80000002300 */
[----:B------:R-:W0:Y:S08]  /*0070*/  LDC R0, c[0x0][0x360] ;  /* 0x0000d800ff007b82 */ /* 0x000e300000000800 */
[----:B------:R-:W3:Y:S08]  /*0080*/  LDC R5, c[0x0][0x390] ;  /* 0x0000e400ff057b82 */ /* 0x000ef00000000800 */
[----:B------:R-:W1:Y:S01]  /*0090*/  S2UR UR6, SR_CTAID.Y ;  /* 0x00000000000679c3 */ /* 0x000e620000002600 */
[----:B0-----:R-:W-:-:S07]  /*00a0*/  IMAD R0, R0, UR4, R3 ;  /* 0x0000000400007c24 */ /* 0x001fce000f8e0203 */
[----:B------:R-:W1:Y:S01]  /*00b0*/  LDC R4, c[0x0][0x364] ;  /* 0x0000d900ff047b82 */ /* 0x000e620000000800 */
[----:B------:R-:W0:Y:S01]  /*00c0*/  LDCU.64 UR4, c[0x0][0x358] ;  /* 0x00006b00ff0477ac */ /* 0x000e220008000a00 */
[----:B------:R-:W-:Y:S01]  /*00d0*/  VIMNMX R3, PT, PT, R0, 0x1, !PT ;  /* 0x0000000100037848 */ /* 0x000fe20007fe0100 */
[----:B---3--:R-:W-:-:S05]  /*00e0*/  VIADD R5, R5, 0xffffffff ;  /* 0xffffffff05057836 */ /* 0x008fca0000000000 */
[----:B------:R-:W2:Y:S01]  /*00f0*/  S2UR UR7, SR_CTAID.Z ;  /* 0x00000000000779c3 */ /* 0x000ea20000002700 */
[----:B------:R-:W-:Y:S01]  /*0100*/  VIADD R9, R3, 0xffffffff ;  /* 0xffffffff03097836 */ /* 0x000fe20000000000 */
[----:B------:R-:W-:-:S06]  /*0110*/  VIADDMNMX R2, R0, 0x1, R5, PT ;  /* 0x0000000100027846 */ /* 0x000fcc0003800105 */
[----:B------:R-:W2:Y:S01]  /*0120*/  LDC R6, c[0x0][0x368] ;  /* 0x0000da00ff067b82 */ /* 0x000ea20000000800 */
[----:B------:R-:W-:Y:S01]  /*0130*/  ISETP.GT.AND P0, PT, R9, R2, PT ;  /* 0x000000020900720c */ /* 0x000fe20003f04270 */
[----:B-1----:R-:W-:Y:S02]  /*0140*/  IMAD R3, R4, UR6, R7 ;  /* 0x0000000604037c24 */ /* 0x002fe4000f8e0207 */
[----:B--2---:R-:W-:-:S10]  /*0150*/  IMAD R4, R6, UR7, R11 ;  /* 0x0000000706047c24 */ /* 0x004fd4000f8e020b */
[----:B0-----:R-:W-:Y:S05]  /*0160*/  @P0 BRA `(.L_x_1) ;  /* 0x0000000800080947 */ /* 0x001fea0003800000 */
[----:B------:R-:W0:Y:S01]  /*0170*/  LDC.64 R14, c[0x0][0x380] ;  /* 0x0000e000ff0e7b82 */ /* 0x000e220000000a00 */
[C---:B------:R-:W-:Y:S01]  /*0180*/  VIMNMX.U32 R6, PT, PT, R4.reuse, 0x1, !PT ;  /* 0x0000000104067848 */ /* 0x040fe20007fe0000 */
[----:B------:R-:W-:Y:S01]  /*0190*/  IMAD.MOV.U32 R22, RZ, RZ, RZ ;  /* 0x000000ffff167224 */ /* 0x000fe200078e00ff */
[----:B------:R-:W-:-:S03]  /*01a0*/  VIADDMNMX R7, R4, 0x1, R5, PT ;  /* 0x0000000104077846 */ /* 0x000fc60003800105 */
[----:B------:R-:W-:-:S05]  /*01b0*/  VIADD R8, R6, 0xffffffff ;  /* 0xffffffff06087836 */ /* 0x000fca0000000000 */
[----:B------:R-:W-:-:S05]  /*01c0*/  VIMNMX R11, PT, PT, R8, R7, !PT ;  /* 0x00000007080b7248 */ /* 0x000fca0007fe0100 */
[----:B------:R-:W-:-:S04]  /*01d0*/  IMAD.IADD R11, R11, 0x1, -R6 ;  /* 0x000000010b0b7824 */ /* 0x000fc800078e0a06 */
[C---:B------:R-:W-:Y:S02]  /*01e0*/  VIADD R13, R11.reuse, 0x2 ;  /* 0x000000020b0d7836 */ /* 0x040fe40000000000 */
[----:B------:R-:W-:Y:S01]  /*01f0*/  VIADD R10, R11, 0x1 ;  /* 0x000000010b0a7836 */ /* 0x000fe20000000000 */
[----:B0-----:R-:W-:Y:S02]  /*0200*/  IADD3 R14, P0, PT, R14, 0x20, RZ ;  /* 0x000000200e0e7810 */ /* 0x001fe40007f1e0ff */
[C---:B------:R-:W-:Y:S02]  /*0210*/  LOP3.LUT R18, R13.reuse, 0xfffffff0, RZ, 0xc0, !PT ;  /* 0xfffffff00d127812 */ /* 0x040fe400078ec0ff */
[C---:B------:R-:W-:Y:S01]  /*0220*/  LOP3.LUT R11, R13.reuse, 0xf, RZ, 0xc0, !PT ;  /* 0x0000000f0d0b7812 */ /* 0x040fe200078ec0ff */
[----:B------:R-:W-:Y:S01]  /*0230*/  IMAD.X R15, RZ, RZ, R15, P0 ;  /* 0x000000ffff0f7224 */ /* 0x000fe200000e060f */
[----:B------:R-:W-:Y:S01]  /*0240*/  ISETP.GE.U32.AND P0, PT, R10, 0xf, PT ;  /* 0x0000000f0a00780c */ /* 0x000fe20003f06070 */
[----:B------:R-:W-:Y:S01]  /*0250*/  IMAD.MOV R18, RZ, RZ, -R18 ;  /* 0x000000ffff127224 */ /* 0x000fe200078e0a12 */
[----:B------:R-:W-:-:S02]  /*0260*/  LOP3.LUT R12, R13, 0x7, RZ, 0xc0, !PT ;  /* 0x000000070d0c7812 */ /* 0x000fc400078ec0ff */
[----:B------:R-:W-:Y:S02]  /*0270*/  VIADDMNMX R10, R3, 0x1, R5, PT ;  /* 0x00000001030a7846 */ /* 0x000fe40003800105 */
[----:B------:R-:W-:-:S07]  /*0280*/  LOP3.LUT R13, R13, 0x3, RZ, 0xc0, !PT ;  /* 0x000000030d0d7812 */ /* 0x000fce00078ec0ff */
.L_x_15:
[----:B------:R-:W-:Y:S01]  /*0290*/  VIMNMX.U32 R5, PT, PT, R3, 0x1, !PT ;  /* 0x0000000103057848 */ /* 0x000fe20007fe0000 */
[----:B------:R-:W-:Y:S04]  /*02a0*/  BSSY.RECONVERGENT B1, `(.L_x_2) ;  /* 0x000006b000017945 */ /* 0x000fe80003800200 */
[----:B------:R-:W-:-:S05]  /*02b0*/  VIADD R19, R5, 0xffffffff ;  /* 0xffffffff05137836 */ /* 0x000fca0000000000 */
[----:B------:R-:W-:-:S13]  /*02c0*/  ISETP.GT.AND P1, PT, R19, R10, PT ;  /* 0x0000000a1300720c */ /* 0x000fda0003f24270 */
[----:B------:R-:W-:Y:S05]  /*02d0*/  @P1 BRA `(.L_x_3) ;  /* 0x00000004009c1947 */ /* 0x000fea0003800000 */
.L_x_14:
[----:B------:R-:W-:Y:S01]  /*02e0*/  ISETP.GT.AND P1, PT, R8, R7, PT ;  /* 0x000000070800720c */ /* 0x000fe20003f24270 */
[----:B------:R-:W-:-:S12]  /*02f0*/  BSSY.RECONVERGENT B0, `(.L_x_4) ;  /* 0x0000062000007945 */ /* 0x000fd80003800200 */
[----:B------:R-:W-:Y:S05]  /*0300*/  @P1 BRA `(.L_x_5) ;  /* 0x0000000400801947 */ /* 0x000fea0003800000 */
[----:B------:R-:W0:Y:S01]  /*0310*/  LDC R20, c[0x0][0x390] ;  /* 0x0000e400ff147b82 */ /* 0x000e220000000800 */
[----:B------:R-:W-:Y:S01]  /*0320*/  BSSY.RECONVERGENT B3, `(.L_x_6) ;  /* 0x0000028000037945 */ /* 0x000fe20003800200 */
[----:B------:R-:W-:Y:S02]  /*0330*/  IMAD.MOV.U32 R21, RZ, RZ, R8 ;  /* 0x000000ffff157224 */ /* 0x000fe400078e0008 */
[----:B0-----:R-:W-:Y:S01]  /*0340*/  IMAD R5, R9, R20, R19 ;  /* 0x0000001409057224 */ /* 0x001fe200078e0213 */
[----:B------:R-:W-:Y:S06]  /*0350*/  @!P0 BRA `(.L_x_7) ;  /* 0x0000000000908947 */ /* 0x000fec0003800000 */
[----:B------:R-:W-:Y:S01]  /*0360*/  BSSY.RECONVERGENT B4, `(.L_x_8) ;  /* 0x0000022000047945 */ /* 0x000fe20003800200 */
[----:B------:R-:W-:Y:S02]  /*0370*/  IMAD R21, R5, R20, R8 ;  /* 0x0000001405157224 */ /* 0x000fe400078e0208 */
[----:B------:R-:W-:Y:S02]  /*0380*/  IMAD.MOV.U32 R24, RZ, RZ, R18 ;  /* 0x000000ffff187224 */ /* 0x000fe400078e0012 */
[----:B------:R-:W-:-:S07]  /*0390*/  IMAD.MOV.U32 R23, RZ, RZ, R6 ;  /* 0x000000ffff177224 */ /* 0x000fce00078e0006 */
.L_x_9:
[----:B------:R-:W-:-:S05]  /*03a0*/  IMAD.WIDE R16, R21, 0x4, R14 ;  /* 0x0000000415107825 */ /* 0x000fca00078e020e */
[----:B------:R-:W2:Y:S04]  /*03b0*/  LDG.E R25, desc[UR4][R16.64+-0x20] ;  /* 0xffffe00410197981 */ /* 0x000ea8000c1e1900 */
[----:B------:R-:W2:Y:S04]  /*03c0*/  LDG.E R26, desc[UR4][R16.64+-0x1c] ;  /* 0xffffe404101a7981 */ /* 0x000ea8000c1e1900 */
[----:B------:R-:W3:Y:S04]  /*03d0*/  LDG.E R27, desc[UR4][R16.64+-0x10] ;  /* 0xfffff004101b7981 */ /* 0x000ee8000c1e1900 */
[----:B------:R-:W3:Y:S01]  /*03e0*/  LDG.E R28, desc[UR4][R16.64+-0xc] ;  /* 0xfffff404101c7981 */ /* 0x000ee2000c1e1900 */
[----:B--2---:R-:W-:-:S03]  /*03f0*/  IADD3 R25, PT, PT, R26, R25, R22 ;  /* 0x000000191a197210 */ /* 0x004fc60007ffe016 */
[----:B------:R-:W2:Y:S04]  /*0400*/  LDG.E R22, desc[UR4][R16.64+-0x18] ;  /* 0xffffe80410167981 */ /* 0x000ea8000c1e1900 */
[----:B------:R-:W2:Y:S02]  /*0410*/  LDG.E R26, desc[UR4][R16.64+-0x14] ;  /* 0xffffec04101a7981 */ /* 0x000ea4000c1e1900 */
[----:B--2---:R-:W-:Y:S02]  /*0420*/  IADD3 R22, PT, PT, R26, R22, R25 ;  /* 0x000000161a167210 */ /* 0x004fe40007ffe019 */
[----:B------:R-:W2:Y:S04]  /*0430*/  LDG.E R25, desc[UR4][R16.64+-0x8] ;  /* 0xfffff80410197981 */ /* 0x000ea8000c1e1900 */
[----:B------:R-:W2:Y:S01]  /*0440*/  LDG.E R26, desc[UR4][R16.64+-0x4] ;  /* 0xfffffc04101a7981 */ /* 0x000ea2000c1e1900 */
[----:B---3--:R-:W-:-:S03]  /*0450*/  IADD3 R22, PT, PT, R28, R27, R22 ;  /* 0x0000001b1c167210 */ /* 0x008fc60007ffe016 */
[----:B------:R-:W3:Y:S04]  /*0460*/  LDG.E R27, desc[UR4][R16.64] ;  /* 0x00000004101b7981 */ /* 0x000ee8000c1e1900 */
[----:B------:R-:W3:Y:S01]  /*0470*/  LDG.E R28, desc[UR4][R16.64+0x4] ;  /* 0x00000404101c7981 */ /* 0x000ee2000c1e1900 */
[----:B--2---:R-:W-:-:S03]  /*0480*/  IADD3 R22, PT, PT, R26, R25, R22 ;  /* 0x000000191a167210 */ /* 0x004fc60007ffe016 */
[----:B------:R-:W2:Y:S04]  /*0490*/  LDG.E R25, desc[UR4][R16.64+0x8] ;  /* 0x0000080410197981 */ /* 0x000ea8000c1e1900 */
[----:B------:R-:W2:Y:S01]  /*04a0*/  LDG.E R26, desc[UR4][R16.64+0xc] ;  /* 0x00000c04101a7981 */ /* 0x000ea2000c1e1900 */
[----:B---3--:R-:W-:-:S03]  /*04b0*/  IADD3 R22, PT, PT, R28, R27, R22 ;  /* 0x0000001b1c167210 */ /* 0x008fc60007ffe016 */
[----:B------:R-:W3:Y:S04]  /*04c0*/  LDG.E R27, desc[UR4][R16.64+0x10] ;  /* 0x00001004101b7981 */ /* 0x000ee8000c1e1900 */
[----:B------:R-:W3:Y:S01]  /*04d0*/  LDG.E R28, desc[UR4][R16.64+0x14] ;  /* 0x00001404101c7981 */ /* 0x000ee2000c1e1900 */
[----:B------:R-:W-:-:S04]  /*04e0*/  IADD3 R24, PT, PT, R24, 0x10, RZ ;  /* 0x0000001018187810 */ /* 0x000fc80007ffe0ff */
[----:B------:R-:W-:Y:S02]  /*04f0*/  ISETP.NE.AND P1, PT, R24, RZ, PT ;  /* 0x000000ff1800720c */ /* 0x000fe40003f25270 */
[----:B--2---:R-:W-:Y:S02]  /*0500*/  IADD3 R22, PT, PT, R26, R25, R22 ;  /* 0x000000191a167210 */ /* 0x004fe40007ffe016 */
[----:B------:R-:W2:Y:S04]  /*0510*/  LDG.E R25, desc[UR4][R16.64+0x18] ;  /* 0x0000180410197981 */ /* 0x000ea8000c1e1900 */
[----:B------:R-:W2:Y:S01]  /*0520*/  LDG.E R26, desc[UR4][R16.64+0x1c] ;  /* 0x00001c04101a7981 */ /* 0x000ea2000c1e1900 */
[----:B---3--:R-:W-:Y:S01]  /*0530*/  IADD3 R22, PT, PT, R28, R27, R22 ;  /* 0x0000001b1c167210 */ /* 0x008fe20007ffe016 */
[----:B------:R-:W-:-:S02]  /*0540*/  VIADD R23, R23, 0x10 ;  /* 0x0000001017177836 */ /* 0x000fc40000000000 */
[----:B------:R-:W-:Y:S01]  /*0550*/  VIADD R21, R21, 0x10 ;  /* 0x0000001015157836 */ /* 0x000fe20000000000 */
[----:B--2---:R-:W-:Y:S01]  /*0560*/  IADD3 R22, PT, PT, R26, R25, R22 ;  /* 0x000000191a167210 */ /* 0x004fe20007ffe016 */
[----:B------:R-:W-:Y:S06]  /*0570*/  @P1 BRA `(.L_x_9) ;  /* 0xfffffffc00881947 */ /* 0x000fec000383ffff */
[----:B------:R-:W-:Y:S05]  /*0580*/  BSYNC.RECONVERGENT B4 ;  /* 0x0000000000047941 */ /* 0x000fea0003800200 */
.L_x_8:
[----:B------:R-:W-:-:S07]  /*0590*/  VIADD R21, R23, 0xffffffff ;  /* 0xffffffff17157836 */ /* 0x000fce0000000000 */
.L_x_7:
[----:B------:R-:W-:Y:S05]  /*05a0*/  BSYNC.RECONVERGENT B3 ;  /* 0x0000000000037941 */ /* 0x000fea0003800200 */
.L_x_6:
[----:B------:R-:W-:-:S13]  /*05b0*/  ISETP.NE.AND P1, PT, R11, RZ, PT ;  /* 0x000000ff0b00720c */ /* 0x000fda0003f25270 */
[----:B------:R-:W-:Y:S05]  /*05c0*/  @!P1 BRA `(.L_x_5) ;  /* 0x0000000000d09947 */ /* 0x000fea0003800000 */
[----:B------:R-:W-:Y:S01]  /*05d0*/  VIADD R16, R11, 0xffffffff ;  /* 0xffffffff0b107836 */ /* 0x000fe20000000000 */
[----:B------:R-:W-:Y:S01]  /*05e0*/  BSSY.RECONVERGENT B3, `(.L_x_10) ;  /* 0x0000014000037945 */ /* 0x000fe20003800200 */
[----:B------:R-:W-:-:S03]  /*05f0*/  ISETP.NE.AND P2, PT, R12, RZ, PT ;  /* 0x000000ff0c00720c */ /* 0x000fc60003f45270 */
[----:B------:R-:W-:-:S13]  /*0600*/  ISETP.GE.U32.AND P1, PT, R16, 0x7, PT ;  /* 0x000000071000780c */ /* 0x000fda0003f26070 */
[----:B------:R-:W-:Y:S05]  /*0610*/  @!P1 BRA `(.L_x_11) ;  /* 0x0000000000409947 */ /* 0x000fea0003800000 */
[----:B------:R-:W0:Y:S01]  /*0620*/  LDC.64 R16, c[0x0][0x380] ;  /* 0x0000e000ff107b82 */ /* 0x000e220000000a00 */
[----:B------:R-:W-:-:S04]  /*0630*/  IMAD R23, R5, R20, R21 ;  /* 0x0000001405177224 */ /* 0x000fc800078e0215 */
[----:B0-----:R-:W-:-:S05]  /*0640*/  IMAD.WIDE R16, R23, 0x4, R16 ;  /* 0x0000000417107825 */ /* 0x001fca00078e0210 */
[----:B------:R-:W2:Y:S04]  /*0650*/  LDG.E R23, desc[UR4][R16.64] ;  /* 0x0000000410177981 */ /* 0x000ea8000c1e1900 */
[----:B------:R-:W2:Y:S04]  /*0660*/  LDG.E R24, desc[UR4][R16.64+0x4] ;  /* 0x0000040410187981 */ /* 0x000ea8000c1e1900 */
        /* <DEDUP_REMOVED lines=8> */
[----:B------:R-:W-:Y:S01]  /*06f0*/  VIADD R21, R21, 0x8 ;  /* 0x0000000815157836 */ /* 0x000fe20000000000 */
[----:B--2---:R-:W-:-:S04]  /*0700*/  IADD3 R22, PT, PT, R24, R22, R23 ;  /* 0x0000001618167210 */ /* 0x004fc80007ffe017 */
[----:B---3--:R-:W-:-:S07]  /*0710*/  IADD3 R22, PT, PT, R26, R25, R22 ;  /* 0x000000191a167210 */ /* 0x008fce0007ffe016 */
.L_x_11:
[----:B------:R-:W-:Y:S05]  /*0720*/  BSYNC.RECONVERGENT B3 ;  /* 0x0000000000037941 */ /* 0x000fea0003800200 */
.L_x_10:
        /* <DEDUP_REMOVED lines=13> */
[----:B------:R-:W-:Y:S01]  /*0800*/  VIADD R21, R21, 0x4 ;  /* 0x0000000415157836 */ /* 0x000fe20000000000 */
[----:B--2---:R-:W-:-:S04]  /*0810*/  IADD3 R22, PT, PT, R24, R23, R22 ;  /* 0x0000001718167210 */ /* 0x004fc80007ffe016 */
[----:B---3--:R-:W-:-:S07]  /*0820*/  IADD3 R22, PT, PT, R26, R25, R22 ;  /* 0x000000191a167210 */ /* 0x008fce0007ffe016 */
.L_x_13:
[----:B------:R-:W-:Y:S05]  /*0830*/  BSYNC.RECONVERGENT B3 ;  /* 0x0000000000037941 */ /* 0x000fea0003800200 */
.L_x_12:
[----:B------:R-:W-:Y:S05]  /*0840*/  @!P2 BRA `(.L_x_5) ;  /* 0x000000000030a947 */ /* 0x000fea0003800000 */
[----:B------:R-:W0:Y:S01]  /*0850*/  LDC.64 R16, c[0x0][0x380] ;  /* 0x0000e000ff107b82 */ /* 0x000e220000000a00 */
[----:B------:R-:W-:-:S04]  /*0860*/  IMAD R5, R5, R20, R21 ;  /* 0x0000001405057224 */ /* 0x000fc800078e0215 */
[----:B0-----:R-:W-:-:S05]  /*0870*/  IMAD.WIDE R16, R5, 0x4, R16 ;  /* 0x0000000405107825 */ /* 0x001fca00078e0210 */
[----:B------:R-:W2:Y:S01]  /*0880*/  LDG.E R5, desc[UR4][R16.64] ;  /* 0x0000000410057981 */ /* 0x000ea2000c1e1900 */
[----:B------:R-:W-:Y:S02]  /*0890*/  ISETP.NE.AND P1, PT, R13, 0x1, PT ;  /* 0x000000010d00780c */ /* 0x000fe40003f25270 */
[----:B--2---:R-:W-:-:S11]  /*08a0*/  IADD3 R22, PT, PT, R22, R5, RZ ;  /* 0x0000000516167210 */ /* 0x004fd60007ffe0ff */
[----:B------:R-:W-:Y:S05]  /*08b0*/  @!P1 BRA `(.L_x_5) ;  /* 0x0000000000149947 */ /* 0x000fea0003800000 */
[----:B------:R-:W-:Y:S01]  /*08c0*/  ISETP.NE.AND P1, PT, R13, 0x2, PT ;  /* 0x000000020d00780c */ /* 0x000fe20003f25270 */
[----:B------:R-:W2:-:S12]  /*08d0*/  LDG.E R5, desc[UR4][R16.64+0x4] ;  /* 0x0000040410057981 */ /* 0x000e98000c1e1900 */
[----:B------:R-:W3:Y:S01]  /*08e0*/  @P1 LDG.E R21, desc[UR4][R16.64+0x8] ;  /* 0x0000080410151981 */ /* 0x000ee2000c1e1900 */
[----:B--2---:R-:W-:-:S04]  /*08f0*/  IMAD.IADD R22, R22, 0x1, R5 ;  /* 0x0000000116167824 */ /* 0x004fc800078e0205 */
[----:B---3--:R-:W-:-:S07]  /*0900*/  @P1 IMAD.IADD R22, R22, 0x1, R21 ;  /* 0x0000000116161824 */ /* 0x008fce00078e0215 */
.L_x_5:
[----:B------:R-:W-:Y:S05]  /*0910*/  BSYNC.RECONVERGENT B0 ;  /* 0x0000000000007941 */ /* 0x000fea0003800200 */
.L_x_4:
[C---:B------:R-:W-:Y:S01]  /*0920*/  ISETP.GE.AND P1, PT, R19.reuse, R10, PT ;  /* 0x0000000a1300720c */ /* 0x040fe20003f26270 */
[----:B------:R-:W-:-:S12]  /*0930*/  VIADD R19, R19, 0x1 ;  /* 0x0000000113137836 */ /* 0x000fd80000000000 */
[----:B------:R-:W-:Y:S05]  /*0940*/  @!P1 BRA `(.L_x_14) ;  /* 0xfffffff800649947 */ /* 0x000fea000383ffff */
.L_x_3:
[----:B------:R-:W-:Y:S05]  /*0950*/  BSYNC.RECONVERGENT B1 ;  /* 0x0000000000017941 */ /* 0x000fea0003800200 */
.L_x_2:
[C---:B------:R-:W-:Y:S01]  /*0960*/  ISETP.GE.AND P1, PT, R9.reuse, R2, PT ;  /* 0x000000020900720c */ /* 0x040fe20003f26270 */
[----:B------:R-:W-:-:S12]  /*0970*/  VIADD R9, R9, 0x1 ;  /* 0x0000000109097836 */ /* 0x000fd80000000000 */
[----:B------:R-:W-:Y:S05]  /*0980*/  @!P1 BRA `(.L_x_15) ;  /* 0xfffffff800409947 */ /* 0x000fea000383ffff */
.L_x_1:
[----:B------:R-:W-:Y:S05]  /*0990*/  BSYNC.RECONVERGENT B2 ;  /* 0x0000000000027941 */ /* 0x000fea0003800200 */
.L_x_0:
[----:B------:R-:W0:Y:S01]  /*09a0*/  LDCU UR6, c[0x0][0x390] ;  /* 0x00007200ff0677ac */ /* 0x000e220008000800 */
[----:B------:R-:W1:Y:S01]  /*09b0*/  LDC.64 R6, c[0x0][0x380] ;  /* 0x0000e000ff067b82 */ /* 0x000e620000000a00 */
[----:B0-----:R-:W-:-:S04]  /*09c0*/  IMAD R3, R0, UR6, R3 ;  /* 0x0000000600037c24 */ /* 0x001fc8000f8e0203 */
[----:B------:R-:W-:-:S03]  /*09d0*/  IMAD R9, R3, UR6, R4 ;  /* 0x0000000603097c24 */ /* 0x000fc6000f8e0204 */
[----:B------:R-:W0:Y:S01]  /*09e0*/  LDC.64 R4, c[0x0][0x388] ;  /* 0x0000e200ff047b82 */ /* 0x000e220000000a00 */
[----:B-1----:R-:W-:-:S06]  /*09f0*/  IMAD.WIDE R2, R9, 0x4, R6 ;  /* 0x0000000409027825 */ /* 0x002fcc00078e0206 */
[----:B------:R-:W2:Y:S01]  /*0a00*/  LDG.E R3, desc[UR4][R2.64] ;  /* 0x0000000402037981 */ /* 0x000ea2000c1e1900 */
[----:B0-----:R-:W-:-:S04]  /*0a10*/  IMAD.WIDE R4, R9, 0x4, R4 ;  /* 0x0000000409047825 */ /* 0x001fc800078e0204 */
[----:B--2---:R-:W-:-:S04]  /*0a20*/  IMAD.IADD R22, R22, 0x1, -R3 ;  /* 0x0000000116167824 */ /* 0x004fc800078e0a03 */
[C---:B------:R-:W-:Y:S01]  /*0a30*/  VIADD R0, R22.reuse, 0xfffffffa ;  /* 0xfffffffa16007836 */ /* 0x040fe20000000000 */
[----:B------:R-:W-:-:S04]  /*0a40*/  ISETP.NE.AND P1, PT, R22, 0x5, PT ;  /* 0x000000051600780c */ /* 0x000fc80003f25270 */
[----:B------:R-:W-:Y:S02]  /*0a50*/  ISETP.GE.U32.AND P0, PT, R0, -0x2, PT ;  /* 0xfffffffe0000780c */ /* 0x000fe40003f06070 */
[----:B------:R-:W-:-:S04]  /*0a60*/  SEL R0, R3, 0x1, P1 ;  /* 0x0000000103007807 */ /* 0x000fc80000800000 */
[----:B------:R-:W-:-:S05]  /*0a70*/  SEL R7, R0, RZ, P0 ;  /* 0x000000ff00077207 */ /* 0x000fca0000000000 */
[----:B------:R-:W-:Y:S01]  /*0a80*/  STG.E desc[UR4][R4.64], R7 ;  /* 0x0000000704007986 */ /* 0x000fe2000c101904 */
[----:B------:R-:W-:Y:S05]  /*0a90*/  EXIT ;  /* 0x000000000000794d */ /* 0x000fea0003800000 */
.L_x_16:
[----:B------:R-:W-:-:S00]  /*0aa0*/  BRA `(.L_x_16) ;  /* 0xfffffffc00fc7947 */ /* 0x000fc0000383ffff */
[----:B------:R-:W-:-:S00]  /*0ab0*/  NOP ;  /* 0x0000000000007918 */ /* 0x000fc00000000000 */
        /* <DEDUP_REMOVED lines=12> */
.L_x_17:


//--------------------- .nv.shared.reserved.0     --------------------------
	.section	.nv.shared.reserved.0,"aw",@nobits
	.weak		__nv_reservedSMEM_offset_0_alias
	.size		__nv_reservedSMEM_offset_0_alias, 0, 64
	.other		__nv_reservedSMEM_offset_0_alias,@"STO_CUDA_RESERVED_SHARED STV_DEFAULT"
__nv_reservedSMEM_offset_0_alias:
	.zero		0
	.zero		64


//--------------------- .nv.constant0._Z14solveIterationPiS_i --------------------------
	.section	.nv.constant0._Z14solveIterationPiS_i,"a",@progbits
	.sectionflags	@""
	.align	4
.nv.constant0._Z14solveIterationPiS_i:
	.zero		916


//--------------------- SYMBOLS --------------------------

	.type		.nv.reservedSmem.offset0,@object
	.size		.nv.reservedSmem.offset0,0x4
